//
// Generated by NVIDIA NVVM Compiler
//
// Compiler Build ID: CL-36424714
// Cuda compilation tools, release 13.0, V13.0.88
// Based on NVVM 20.0.0
//

.version 9.0
.target sm_100
.address_size 64

	// .globl	_Z12mediumKernelPiS_S_S_S_i

.visible .entry _Z12mediumKernelPiS_S_S_S_i(
	.param .u64 .ptr .align 1 _Z12mediumKernelPiS_S_S_S_i_param_0,
	.param .u64 .ptr .align 1 _Z12mediumKernelPiS_S_S_S_i_param_1,
	.param .u64 .ptr .align 1 _Z12mediumKernelPiS_S_S_S_i_param_2,
	.param .u64 .ptr .align 1 _Z12mediumKernelPiS_S_S_S_i_param_3,
	.param .u64 .ptr .align 1 _Z12mediumKernelPiS_S_S_S_i_param_4,
	.param .u32 _Z12mediumKernelPiS_S_S_S_i_param_5
)
{
	.reg .pred 	%p<18>;
	.reg .b32 	%r<64>;
	.reg .b64 	%rd<45>;

	ld.param.u64 	%rd6, [_Z12mediumKernelPiS_S_S_S_i_param_0];
	ld.param.u64 	%rd7, [_Z12mediumKernelPiS_S_S_S_i_param_1];
	ld.param.u64 	%rd8, [_Z12mediumKernelPiS_S_S_S_i_param_2];
	ld.param.u64 	%rd9, [_Z12mediumKernelPiS_S_S_S_i_param_3];
	ld.param.u64 	%rd10, [_Z12mediumKernelPiS_S_S_S_i_param_4];
	ld.param.u32 	%r28, [_Z12mediumKernelPiS_S_S_S_i_param_5];
	cvta.to.global.u64 	%rd1, %rd7;
	cvta.to.global.u64 	%rd2, %rd10;
	cvta.to.global.u64 	%rd11, %rd9;
	cvta.to.global.u64 	%rd12, %rd6;
	cvta.to.global.u64 	%rd13, %rd8;
	mov.u32 	%r29, %ctaid.x;
	mov.u32 	%r30, %ntid.x;
	mov.u32 	%r31, %tid.x;
	mad.lo.s32 	%r32, %r29, %r30, %r31;
	shr.u32 	%r33, %r32, 5;
	mul.wide.u32 	%rd14, %r33, 4;
	add.s64 	%rd15, %rd13, %rd14;
	ld.global.u32 	%r1, [%rd15];
	and.b32  	%r2, %r32, 31;
	mul.wide.s32 	%rd16, %r1, 4;
	add.s64 	%rd3, %rd12, %rd16;
	ld.global.u32 	%r3, [%rd3+4];
	ld.global.u32 	%r4, [%rd3];
	sub.s32 	%r5, %r3, %r4;
	setp.ge.s32 	%p1, %r2, %r5;
	add.s64 	%rd4, %rd11, %rd16;
	@%p1 bra 	$L__BB0_21;
	not.b32 	%r34, %r4;
	add.s32 	%r35, %r3, %r34;
	sub.s32 	%r6, %r35, %r2;
	and.b32  	%r36, %r6, 96;
	setp.eq.s32 	%p2, %r36, 96;
	mov.u32 	%r60, %r2;
	@%p2 bra 	$L__BB0_7;
	shr.u32 	%r37, %r6, 5;
	add.s32 	%r38, %r37, 1;
	and.b32  	%r39, %r38, 3;
	neg.s32 	%r57, %r39;
	shl.b32 	%r40, %r38, 5;
	and.b32  	%r41, %r40, 96;
	or.b32  	%r60, %r41, %r2;
	mov.u32 	%r58, %r2;
$L__BB0_3:
	.pragma "nounroll";
	ld.global.u32 	%r42, [%rd3];
	add.s32 	%r43, %r42, %r58;
	mul.wide.s32 	%rd17, %r43, 4;
	add.s64 	%rd18, %rd1, %rd17;
	ld.global.u32 	%r11, [%rd18];
	setp.lt.s32 	%p3, %r11, %r1;
	@%p3 bra 	$L__BB0_6;
	mul.wide.s32 	%rd19, %r11, 4;
	add.s64 	%rd20, %rd2, %rd19;
	ld.global.u32 	%r44, [%rd20];
	setp.ne.s32 	%p4, %r44, 0;
	@%p4 bra 	$L__BB0_6;
	mov.b32 	%r45, 0;
	st.global.u32 	[%rd4], %r45;
$L__BB0_6:
	add.s32 	%r58, %r58, 32;
	add.s32 	%r57, %r57, 1;
	setp.ne.s32 	%p5, %r57, 0;
	@%p5 bra 	$L__BB0_3;
$L__BB0_7:
	setp.lt.u32 	%p6, %r6, 96;
	@%p6 bra 	$L__BB0_21;
$L__BB0_8:
	cvt.s64.s32 	%rd5, %r60;
	ld.global.u32 	%r62, [%rd3];
	add.s32 	%r46, %r62, %r60;
	mul.wide.s32 	%rd21, %r46, 4;
	add.s64 	%rd22, %rd1, %rd21;
	ld.global.u32 	%r17, [%rd22];
	setp.lt.s32 	%p7, %r17, %r1;
	@%p7 bra 	$L__BB0_11;
	mul.wide.s32 	%rd23, %r17, 4;
	add.s64 	%rd24, %rd2, %rd23;
	ld.global.u32 	%r47, [%rd24];
	setp.ne.s32 	%p8, %r47, 0;
	@%p8 bra 	$L__BB0_11;
	mov.b32 	%r48, 0;
	st.global.u32 	[%rd4], %r48;
	ld.global.u32 	%r62, [%rd3];
$L__BB0_11:
	cvt.s64.s32 	%rd25, %r62;
	add.s64 	%rd26, %rd25, %rd5;
	shl.b64 	%rd27, %rd26, 2;
	add.s64 	%rd28, %rd1, %rd27;
	ld.global.u32 	%r20, [%rd28+128];
	setp.lt.s32 	%p9, %r20, %r1;
	@%p9 bra 	$L__BB0_14;
	mul.wide.s32 	%rd29, %r20, 4;
	add.s64 	%rd30, %rd2, %rd29;
	ld.global.u32 	%r49, [%rd30];
	setp.ne.s32 	%p10, %r49, 0;
	@%p10 bra 	$L__BB0_14;
	mov.b32 	%r50, 0;
	st.global.u32 	[%rd4], %r50;
	ld.global.u32 	%r62, [%rd3];
$L__BB0_14:
	cvt.s64.s32 	%rd31, %r62;
	add.s64 	%rd32, %rd31, %rd5;
	shl.b64 	%rd33, %rd32, 2;
	add.s64 	%rd34, %rd1, %rd33;
	ld.global.u32 	%r23, [%rd34+256];
	setp.lt.s32 	%p11, %r23, %r1;
	@%p11 bra 	$L__BB0_17;
	mul.wide.s32 	%rd35, %r23, 4;
	add.s64 	%rd36, %rd2, %rd35;
	ld.global.u32 	%r51, [%rd36];
	setp.ne.s32 	%p12, %r51, 0;
	@%p12 bra 	$L__BB0_17;
	mov.b32 	%r52, 0;
	st.global.u32 	[%rd4], %r52;
	ld.global.u32 	%r62, [%rd3];
$L__BB0_17:
	cvt.s64.s32 	%rd37, %r62;
	add.s64 	%rd38, %rd37, %rd5;
	shl.b64 	%rd39, %rd38, 2;
	add.s64 	%rd40, %rd1, %rd39;
	ld.global.u32 	%r26, [%rd40+384];
	setp.lt.s32 	%p13, %r26, %r1;
	@%p13 bra 	$L__BB0_20;
	mul.wide.s32 	%rd41, %r26, 4;
	add.s64 	%rd42, %rd2, %rd41;
	ld.global.u32 	%r53, [%rd42];
	setp.ne.s32 	%p14, %r53, 0;
	@%p14 bra 	$L__BB0_20;
	mov.b32 	%r54, 0;
	st.global.u32 	[%rd4], %r54;
$L__BB0_20:
	cvt.u32.u64 	%r55, %rd5;
	add.s32 	%r60, %r55, 128;
	setp.lt.s32 	%p15, %r60, %r5;
	@%p15 bra 	$L__BB0_8;
$L__BB0_21:
	bar.sync 	0;
	setp.ne.s32 	%p16, %r2, 0;
	@%p16 bra 	$L__BB0_24;
	ld.global.u32 	%r56, [%rd4];
	setp.ne.s32 	%p17, %r56, 1;
	@%p17 bra 	$L__BB0_24;
	add.s64 	%rd44, %rd2, %rd16;
	st.global.u32 	[%rd44], %r28;
$L__BB0_24:
	ret;

}


// ===== COMPILED SASS (sm_100) =====

	.target	sm_100

	.elftype	@"ET_EXEC"


//--------------------- .note.nv.tkinfo           --------------------------
	.section	.note.nv.tkinfo,"",@"SHT_NOTE"
	.sectionflags	@"SHF_NOTE_NV_TKINFO"
	.tkinfo
        /*0018*/ 	.word	0x00000002
        /*0030*/ 	.string	""
        /*0030*/ 	.string	"ptxas"
        /*0030*/ 	.string	"Cuda compilation tools, release 13.0, V13.0.88"
        /*0030*/ 	.string	"Build cuda_13.0.r13.0/compiler.36424714_0"
        /*0030*/ 	.string	"-arch sm_100 -m 64 "



//--------------------- .note.nv.cuinfo           --------------------------
	.section	.note.nv.cuinfo,"",@"SHT_NOTE"
	.sectionflags	@"SHF_NOTE_NV_CUINFO"
        /*0018*/ 	.short	0x0002
        /*001a*/ 	.short	0x0064
        /*001c*/ 	.short	0x0082
	.zero		2


//--------------------- .nv.info                  --------------------------
	.section	.nv.info,"",@"SHT_CUDA_INFO"
	.align	4


	//----- nvinfo : EIATTR_REGCOUNT
	.align		4
        /*0000*/ 	.byte	0x04, 0x2f
        /*0002*/ 	.short	(.L_1 - .L_0)
	.align		4
.L_0:
        /*0004*/ 	.word	index@(_Z12mediumKernelPiS_S_S_S_i)
        /*0008*/ 	.word	0x00000017


	//----- nvinfo : EIATTR_FRAME_SIZE
	.align		4
.L_1:
        /*000c*/ 	.byte	0x04, 0x11
        /*000e*/ 	.short	(.L_3 - .L_2)
	.align		4
.L_2:
        /*0010*/ 	.word	index@(_Z12mediumKernelPiS_S_S_S_i)
        /*0014*/ 	.word	0x00000000


	//----- nvinfo : EIATTR_MIN_STACK_SIZE
	.align		4
.L_3:
        /*0018*/ 	.byte	0x04, 0x12
        /*001a*/ 	.short	(.L_5 - .L_4)
	.align		4
.L_4:
        /*001c*/ 	.word	index@(_Z12mediumKernelPiS_S_S_S_i)
        /*0020*/ 	.word	0x00000000
.L_5:


//--------------------- .nv.compat                --------------------------
	.section	.nv.compat,"",@"SHT_CUDA_COMPAT_INFO"
	.align	4
        /*0000*/ 	.byte	0x02, 0x09, 0x00, 0x00, 0x02, 0x02, 0x01, 0x00, 0x02, 0x05, 0x05, 0x00, 0x03, 0x07, 0x01, 0x01
        /*0010*/ 	.byte	0x02, 0x03, 0x00, 0x00, 0x02, 0x06, 0x01, 0x00, 0x04, 0x0b, 0x08, 0x00, 0x09, 0x00, 0x00, 0x00
        /*0020*/ 	.byte	0x00, 0x00, 0x00, 0x00


//--------------------- .nv.info._Z12mediumKernelPiS_S_S_S_i --------------------------
	.section	.nv.info._Z12mediumKernelPiS_S_S_S_i,"",@"SHT_CUDA_INFO"
	.sectionflags	@""
	.align	4


	//----- nvinfo : EIATTR_CUDA_API_VERSION
	.align		4
        /*0000*/ 	.byte	0x04, 0x37
        /*0002*/ 	.short	(.L_7 - .L_6)
.L_6:
        /*0004*/ 	.word	0x00000082


	//----- nvinfo : EIATTR_KPARAM_INFO
	.align		4
.L_7:
        /*0008*/ 	.byte	0x04, 0x17
        /*000a*/ 	.short	(.L_9 - .L_8)
.L_8:
        /*000c*/ 	.word	0x00000000
        /*0010*/ 	.short	0x0005
        /*0012*/ 	.short	0x0028
        /*0014*/ 	.byte	0x00, 0xf0, 0x11, 0x00


	//----- nvinfo : EIATTR_KPARAM_INFO
	.align		4
.L_9:
        /*0018*/ 	.byte	0x04, 0x17
        /*001a*/ 	.short	(.L_11 - .L_10)
.L_10:
        /*001c*/ 	.word	0x00000000
        /*0020*/ 	.short	0x0004
        /*0022*/ 	.short	0x0020
        /*0024*/ 	.byte	0x00, 0xf5, 0x21, 0x00


	//----- nvinfo : EIATTR_KPARAM_INFO
	.align		4
.L_11:
        /*0028*/ 	.byte	0x04, 0x17
        /*002a*/ 	.short	(.L_13 - .L_12)
.L_12:
        /*002c*/ 	.word	0x00000000
        /*0030*/ 	.short	0x0003
        /*0032*/ 	.short	0x0018
        /*0034*/ 	.byte	0x00, 0xf5, 0x21, 0x00


	//----- nvinfo : EIATTR_KPARAM_INFO
	.align		4
.L_13:
        /*0038*/ 	.byte	0x04, 0x17
        /*003a*/ 	.short	(.L_15 - .L_14)
.L_14:
        /*003c*/ 	.word	0x00000000
        /*0040*/ 	.short	0x0002
        /*0042*/ 	.short	0x0010
        /*0044*/ 	.byte	0x00, 0xf5, 0x21, 0x00


	//----- nvinfo : EIATTR_KPARAM_INFO
	.align		4
.L_15:
        /*0048*/ 	.byte	0x04, 0x17
        /*004a*/ 	.short	(.L_17 - .L_16)
.L_16:
        /*004c*/ 	.word	0x00000000
        /*0050*/ 	.short	0x0001
        /*0052*/ 	.short	0x0008
        /*0054*/ 	.byte	0x00, 0xf5, 0x21, 0x00


	//----- nvinfo : EIATTR_KPARAM_INFO
	.align		4
.L_17:
        /*0058*/ 	.byte	0x04, 0x17
        /*005a*/ 	.short	(.L_19 - .L_18)
.L_18:
        /*005c*/ 	.word	0x00000000
        /*0060*/ 	.short	0x0000
        /*0062*/ 	.short	0x0000
        /*0064*/ 	.byte	0x00, 0xf5, 0x21, 0x00


	//----- nvinfo : EIATTR_SPARSE_MMA_MASK
	.align		4
.L_19:
        /*0068*/ 	.byte	0x03, 0x50
        /*006a*/ 	.short	0x0000


	//----- nvinfo : EIATTR_MAXREG_COUNT
	.align		4
        /*006c*/ 	.byte	0x03, 0x1b
        /*006e*/ 	.short	0x00ff


	//----- nvinfo : EIATTR_NUM_BARRIERS
	.align		4
        /*0070*/ 	.byte	0x02, 0x4c
        /*0072*/ 	.byte	0x01
	.zero		1


	//----- nvinfo : EIATTR_MERCURY_ISA_VERSION
	.align		4
        /*0074*/ 	.byte	0x03, 0x5f
        /*0076*/ 	.short	0x0101


	//----- nvinfo : EIATTR_VRC_CTA_INIT_COUNT
	.align		4
        /*0078*/ 	.byte	0x02, 0x4a
	.zero		1
	.zero		1


	//----- nvinfo : EIATTR_EXIT_INSTR_OFFSETS
	.align		4
        /*007c*/ 	.byte	0x04, 0x1c
        /*007e*/ 	.short	(.L_21 - .L_20)


	//   ....[0]....
.L_20:
        /*0080*/ 	.word	0x00000780


	//   ....[1]....
        /*0084*/ 	.word	0x000007b0


	//   ....[2]....
        /*0088*/ 	.word	0x00000800


	//----- nvinfo : EIATTR_CRS_STACK_SIZE
	.align		4
.L_21:
        /*008c*/ 	.byte	0x04, 0x1e
        /*008e*/ 	.short	(.L_23 - .L_22)
.L_22:
        /*0090*/ 	.word	0x00000000


	//----- nvinfo : EIATTR_CBANK_PARAM_SIZE
	.align		4
.L_23:
        /*0094*/ 	.byte	0x03, 0x19
        /*0096*/ 	.short	0x002c


	//----- nvinfo : EIATTR_PARAM_CBANK
	.align		4
        /*0098*/ 	.byte	0x04, 0x0a
        /*009a*/ 	.short	(.L_25 - .L_24)
	.align		4
.L_24:
        /*009c*/ 	.word	index@(.nv.constant0._Z12mediumKernelPiS_S_S_S_i)
        /*00a0*/ 	.short	0x0380
        /*00a2*/ 	.short	0x002c


	//----- nvinfo : EIATTR_SW_WAR
	.align		4
.L_25:
        /*00a4*/ 	.byte	0x04, 0x36
        /*00a6*/ 	.short	(.L_27 - .L_26)
.L_26:
        /*00a8*/ 	.word	0x00000008
.L_27:


//--------------------- .nv.callgraph             --------------------------
	.section	.nv.callgraph,"",@"SHT_CUDA_CALLGRAPH"
	.align	4
	.sectionentsize	8
	.align		4
        /*0000*/ 	.word	0x00000000
	.align		4
        /*0004*/ 	.word	0xffffffff
	.align		4
        /*0008*/ 	.word	0x00000000
	.align		4
        /*000c*/ 	.word	0xfffffffe
	.align		4
        /*0010*/ 	.word	0x00000000
	.align		4
        /*0014*/ 	.word	0xfffffffd
	.align		4
        /*0018*/ 	.word	0x00000000
	.align		4
        /*001c*/ 	.word	0xfffffffc


//--------------------- .text._Z12mediumKernelPiS_S_S_S_i --------------------------
	.section	.text._Z12mediumKernelPiS_S_S_S_i,"ax",@progbits
	.align	128
        .global         _Z12mediumKernelPiS_S_S_S_i
        .type           _Z12mediumKernelPiS_S_S_S_i,@function
        .size           _Z12mediumKernelPiS_S_S_S_i,(.L_x_17 - _Z12mediumKernelPiS_S_S_S_i)
        .other          _Z12mediumKernelPiS_S_S_S_i,@"STO_CUDA_ENTRY STV_DEFAULT"
_Z12mediumKernelPiS_S_S_S_i:
.text._Z12mediumKernelPiS_S_S_S_i:
[----:B------:R-:W-:Y:S01]  /*0000*/  LDC R1, c[0x0][0x37c] ;  /* 0x0000df00ff017b82 */ /* 0x000fe20000000800 */
[----:B------:R-:W0:Y:S07]  /*0010*/  S2R R0, SR_TID.X ;  /* 0x0000000000007919 */ /* 0x000e2e0000002100 */
[----:B------:R-:W0:Y:S01]  /*0020*/  S2UR UR6, SR_CTAID.X ;  /* 0x00000000000679c3 */ /* 0x000e220000002500 */
[----:B------:R-:W1:Y:S07]  /*0030*/  LDCU.64 UR4, c[0x0][0x358] ;  /* 0x00006b00ff0477ac */ /* 0x000e6e0008000a00 */
[----:B------:R-:W0:Y:S08]  /*0040*/  LDC R9, c[0x0][0x360] ;  /* 0x0000d800ff097b82 */ /* 0x000e300000000800 */
[----:B------:R-:W2:Y:S08]  /*0050*/  LDC.64 R10, c[0x0][0x390] ;  /* 0x0000e400ff0a7b82 */ /* 0x000eb00000000a00 */
[----:B------:R-:W3:Y:S01]  /*0060*/  LDC.64 R4, c[0x0][0x380] ;  /* 0x0000e000ff047b82 */ /* 0x000ee20000000a00 */
[----:B0-----:R-:W-:-:S05]  /*0070*/  IMAD R9, R9, UR6, R0 ;  /* 0x0000000609097c24 */ /* 0x001fca000f8e0200 */
[----:B------:R-:W-:-:S05]  /*0080*/  SHF.R.U32.HI R3, RZ, 0x5, R9 ;  /* 0x00000005ff037819 */ /* 0x000fca0000011609 */
[----:B--2---:R-:W-:Y:S02]  /*0090*/  IMAD.WIDE.U32 R10, R3, 0x4, R10 ;  /* 0x00000004030a7825 */ /* 0x004fe400078e000a */
[----:B------:R-:W0:Y:S03]  /*00a0*/  LDC.64 R2, c[0x0][0x398] ;  /* 0x0000e600ff027b82 */ /* 0x000e260000000a00 */
[----:B-1----:R-:W3:Y:S02]  /*00b0*/  LDG.E R0, desc[UR4][R10.64] ;  /* 0x000000040a007981 */ /* 0x002ee4000c1e1900 */
[----:B---3--:R-:W-:-:S05]  /*00c0*/  IMAD.WIDE R4, R0, 0x4, R4 ;  /* 0x0000000400047825 */ /* 0x008fca00078e0204 */
[----:B------:R-:W2:Y:S04]  /*00d0*/  LDG.E R13, desc[UR4][R4.64+0x4] ;  /* 0x00000404040d7981 */ /* 0x000ea8000c1e1900 */
[----:B------:R-:W2:Y:S01]  /*00e0*/  LDG.E R8, desc[UR4][R4.64] ;  /* 0x0000000404087981 */ /* 0x000ea2000c1e1900 */
[----:B------:R-:W-:Y:S01]  /*00f0*/  LOP3.LUT R6, R9, 0x1f, RZ, 0xc0, !PT ;  /* 0x0000001f09067812 */ /* 0x000fe200078ec0ff */
[----:B------:R-:W-:Y:S01]  /*0100*/  BSSY.RECONVERGENT B0, `(.L_x_0) ;  /* 0x0000065000007945 */ /* 0x000fe20003800200 */
[----:B0-----:R-:W-:-:S04]  /*0110*/  IMAD.WIDE R2, R0, 0x4, R2 ;  /* 0x0000000400027825 */ /* 0x001fc800078e0202 */
[----:B--2---:R-:W-:-:S05]  /*0120*/  IMAD.IADD R7, R13, 0x1, -R8 ;  /* 0x000000010d077824 */ /* 0x004fca00078e0a08 */
[----:B------:R-:W-:-:S13]  /*0130*/  ISETP.GE.AND P0, PT, R6, R7, PT ;  /* 0x000000070600720c */ /* 0x000fda0003f06270 */
[----:B------:R-:W-:Y:S05]  /*0140*/  @P0 BRA `(.L_x_1) ;  /* 0x0000000400800947 */ /* 0x000fea0003800000 */
[----:B------:R-:W-:Y:S01]  /*0150*/  LOP3.LUT R16, RZ, R8, RZ, 0x33, !PT ;  /* 0x00000008ff107212 */ /* 0x000fe200078e33ff */
[----:B------:R-:W-:Y:S03]  /*0160*/  BSSY.RECONVERGENT B1, `(.L_x_2) ;  /* 0x000001f000017945 */ /* 0x000fe60003800200 */
[----:B------:R-:W-:-:S04]  /*0170*/  IADD3 R16, PT, PT, -R6, R13, R16 ;  /* 0x0000000d06107210 */ /* 0x000fc80007ffe110 */
[----:B------:R-:W-:-:S04]  /*0180*/  LOP3.LUT R8, R16, 0x60, RZ, 0xc0, !PT ;  /* 0x0000006010087812 */ /* 0x000fc800078ec0ff */
[----:B------:R-:W-:Y:S01]  /*0190*/  ISETP.NE.AND P0, PT, R8, 0x60, PT ;  /* 0x000000600800780c */ /* 0x000fe20003f05270 */
[----:B------:R-:W-:-:S12]  /*01a0*/  IMAD.MOV.U32 R8, RZ, RZ, R6 ;  /* 0x000000ffff087224 */ /* 0x000fd800078e0006 */
[----:B------:R-:W-:Y:S05]  /*01b0*/  @!P0 BRA `(.L_x_3) ;  /* 0x0000000000648947 */ /* 0x000fea0003800000 */
[----:B------:R-:W0:Y:S01]  /*01c0*/  LDC.64 R10, c[0x0][0x3a0] ;  /* 0x0000e800ff0a7b82 */ /* 0x000e220000000a00 */
[----:B------:R-:W-:Y:S01]  /*01d0*/  LEA.HI R8, R16, 0x1, RZ, 0x1b ;  /* 0x0000000110087811 */ /* 0x000fe200078fd8ff */
[----:B------:R-:W-:-:S04]  /*01e0*/  IMAD.MOV.U32 R17, RZ, RZ, R6 ;  /* 0x000000ffff117224 */ /* 0x000fc800078e0006 */
[----:B------:R-:W-:Y:S02]  /*01f0*/  IMAD.SHL.U32 R14, R8, 0x20, RZ ;  /* 0x00000020080e7824 */ /* 0x000fe400078e00ff */
[----:B------:R-:W1:Y:S03]  /*0200*/  LDC.64 R12, c[0x0][0x388] ;  /* 0x0000e200ff0c7b82 */ /* 0x000e660000000a00 */
[----:B------:R-:W-:Y:S02]  /*0210*/  LOP3.LUT R18, R14, 0x60, RZ, 0xc0, !PT ;  /* 0x000000600e127812 */ /* 0x000fe400078ec0ff */
[----:B------:R-:W-:Y:S02]  /*0220*/  LOP3.LUT R14, R8, 0x3, RZ, 0xc0, !PT ;  /* 0x00000003080e7812 */ /* 0x000fe400078ec0ff */
[----:B------:R-:W-:-:S03]  /*0230*/  LOP3.LUT R8, R18, 0x1f, R9, 0xf8, !PT ;  /* 0x0000001f12087812 */ /* 0x000fc600078ef809 */
[----:B------:R-:W-:-:S07]  /*0240*/  IMAD.MOV R9, RZ, RZ, -R14 ;  /* 0x000000ffff097224 */ /* 0x000fce00078e0a0e */
.L_x_6:
[----:B------:R-:W2:Y:S02]  /*0250*/  LDG.E R14, desc[UR4][R4.64] ;  /* 0x00000004040e7981 */ /* 0x000ea4000c1e1900 */
[----:B--2---:R-:W-:-:S04]  /*0260*/  IMAD.IADD R15, R14, 0x1, R17 ;  /* 0x000000010e0f7824 */ /* 0x004fc800078e0211 */
[----:B-1----:R-:W-:-:S06]  /*0270*/  IMAD.WIDE R14, R15, 0x4, R12 ;  /* 0x000000040f0e7825 */ /* 0x002fcc00078e020c */
[----:B------:R-:W2:Y:S01]  /*0280*/  LDG.E R15, desc[UR4][R14.64] ;  /* 0x000000040e0f7981 */ /* 0x000ea2000c1e1900 */
[----:B------:R-:W-:Y:S01]  /*0290*/  VIADD R9, R9, 0x1 ;  /* 0x0000000109097836 */ /* 0x000fe20000000000 */
[----:B------:R-:W-:Y:S04]  /*02a0*/  BSSY.RECONVERGENT B2, `(.L_x_4) ;  /* 0x0000008000027945 */ /* 0x000fe80003800200 */
[----:B------:R-:W-:Y:S02]  /*02b0*/  ISETP.NE.AND P0, PT, R9, RZ, PT ;  /* 0x000000ff0900720c */ /* 0x000fe40003f05270 */
[----:B--2---:R-:W-:-:S13]  /*02c0*/  ISETP.GE.AND P1, PT, R15, R0, PT ;  /* 0x000000000f00720c */ /* 0x004fda0003f26270 */
[----:B------:R-:W-:Y:S05]  /*02d0*/  @!P1 BRA `(.L_x_5) ;  /* 0x0000000000109947 */ /* 0x000fea0003800000 */
[----:B0-----:R-:W-:-:S06]  /*02e0*/  IMAD.WIDE R14, R15, 0x4, R10 ;  /* 0x000000040f0e7825 */ /* 0x001fcc00078e020a */
[----:B------:R-:W2:Y:S02]  /*02f0*/  LDG.E R14, desc[UR4][R14.64] ;  /* 0x000000040e0e7981 */ /* 0x000ea4000c1e1900 */
[----:B--2---:R-:W-:-:S13]  /*0300*/  ISETP.NE.AND P1, PT, R14, RZ, PT ;  /* 0x000000ff0e00720c */ /* 0x004fda0003f25270 */
[----:B------:R1:W-:Y:S02]  /*0310*/  @!P1 STG.E desc[UR4][R2.64], RZ ;  /* 0x000000ff02009986 */ /* 0x0003e4000c101904 */
.L_x_5:
[----:B------:R-:W-:Y:S05]  /*0320*/  BSYNC.RECONVERGENT B2 ;  /* 0x0000000000027941 */ /* 0x000fea0003800200 */
.L_x_4:
[----:B------:R-:W-:Y:S01]  /*0330*/  VIADD R17, R17, 0x20 ;  /* 0x0000002011117836 */ /* 0x000fe20000000000 */
[----:B------:R-:W-:Y:S06]  /*0340*/  @P0 BRA `(.L_x_6) ;  /* 0xfffffffc00c00947 */ /* 0x000fec000383ffff */
.L_x_3:
[----:B------:R-:W-:Y:S05]  /*0350*/  BSYNC.RECONVERGENT B1 ;  /* 0x0000000000017941 */ /* 0x000fea0003800200 */
.L_x_2:
[----:B0-----:R-:W0:Y:S01]  /*0360*/  LDC.64 R10, c[0x0][0x3a0] ;  /* 0x0000e800ff0a7b82 */ /* 0x001e220000000a00 */
[----:B------:R-:W-:-:S07]  /*0370*/  ISETP.GE.U32.AND P0, PT, R16, 0x60, PT ;  /* 0x000000601000780c */ /* 0x000fce0003f06070 */
[----:B------:R-:W2:Y:S08]  /*0380*/  LDC.64 R12, c[0x0][0x388] ;  /* 0x0000e200ff0c7b82 */ /* 0x000eb00000000a00 */
[----:B------:R-:W3:Y:S01]  /*0390*/  LDC.64 R14, c[0x0][0x388] ;  /* 0x0000e200ff0e7b82 */ /* 0x000ee20000000a00 */
[----:B------:R-:W-:Y:S05]  /*03a0*/  @!P0 BRA `(.L_x_1) ;  /* 0x0000000000e88947 */ /* 0x000fea0003800000 */
.L_x_15:
[----:B----4-:R-:W4:Y:S02]  /*03b0*/  LDG.E R9, desc[UR4][R4.64] ;  /* 0x0000000404097981 */ /* 0x010f24000c1e1900 */
[----:B----4-:R-:W-:-:S04]  /*03c0*/  IMAD.IADD R19, R9, 0x1, R8 ;  /* 0x0000000109137824 */ /* 0x010fc800078e0208 */
[----:B--2---:R-:W-:-:S06]  /*03d0*/  IMAD.WIDE R18, R19, 0x4, R12 ;  /* 0x0000000413127825 */ /* 0x004fcc00078e020c */
[----:B------:R-:W2:Y:S01]  /*03e0*/  LDG.E R19, desc[UR4][R18.64] ;  /* 0x0000000412137981 */ /* 0x000ea2000c1e1900 */
[----:B------:R-:W-:Y:S01]  /*03f0*/  BSSY.RECONVERGENT B1, `(.L_x_7) ;  /* 0x0000009000017945 */ /* 0x000fe20003800200 */
[----:B------:R-:W-:Y:S02]  /*0400*/  SHF.R.S32.HI R16, RZ, 0x1f, R8 ;  /* 0x0000001fff107819 */ /* 0x000fe40000011408 */
[----:B--2---:R-:W-:-:S13]  /*0410*/  ISETP.GE.AND P0, PT, R19, R0, PT ;  /* 0x000000001300720c */ /* 0x004fda0003f06270 */
[----:B---3--:R-:W-:Y:S05]  /*0420*/  @!P0 BRA `(.L_x_8) ;  /* 0x0000000000148947 */ /* 0x008fea0003800000 */
[----:B0-----:R-:W-:-:S06]  /*0430*/  IMAD.WIDE R18, R19, 0x4, R10 ;  /* 0x0000000413127825 */ /* 0x001fcc00078e020a */
[----:B------:R-:W2:Y:S02]  /*0440*/  LDG.E R18, desc[UR4][R18.64] ;  /* 0x0000000412127981 */ /* 0x000ea4000c1e1900 */
[----:B--2---:R-:W-:-:S13]  /*0450*/  ISETP.NE.AND P0, PT, R18, RZ, PT ;  /* 0x000000ff1200720c */ /* 0x004fda0003f05270 */
[----:B------:R2:W-:Y:S04]  /*0460*/  @!P0 STG.E desc[UR4][R2.64], RZ ;  /* 0x000000ff02008986 */ /* 0x0005e8000c101904 */
[----:B------:R2:W5:Y:S02]  /*0470*/  @!P0 LDG.E R9, desc[UR4][R4.64] ;  /* 0x0000000404098981 */ /* 0x000564000c1e1900 */
.L_x_8:
[----:B------:R-:W-:Y:S05]  /*0480*/  BSYNC.RECONVERGENT B1 ;  /* 0x0000000000017941 */ /* 0x000fea0003800200 */
.L_x_7:
[----:B-----5:R-:W-:-:S04]  /*0490*/  IADD3 R17, P0, PT, R9, R8, RZ ;  /* 0x0000000809117210 */ /* 0x020fc80007f1e0ff */
[----:B------:R-:W-:Y:S02]  /*04a0*/  LEA.HI.X.SX32 R20, R9, R16, 0x1, P0 ;  /* 0x0000001009147211 */ /* 0x000fe400000f0eff */
[----:B---3--:R-:W-:-:S04]  /*04b0*/  LEA R18, P0, R17, R14, 0x2 ;  /* 0x0000000e11127211 */ /* 0x008fc800078010ff */
[----:B------:R-:W-:-:S06]  /*04c0*/  LEA.HI.X R19, R17, R15, R20, 0x2, P0 ;  /* 0x0000000f11137211 */ /* 0x000fcc00000f1414 */
[----:B------:R-:W3:Y:S01]  /*04d0*/  LDG.E R19, desc[UR4][R18.64+0x80] ;  /* 0x0000800412137981 */ /* 0x000ee2000c1e1900 */
[----:B------:R-:W-:Y:S01]  /*04e0*/  BSSY.RECONVERGENT B1, `(.L_x_9) ;  /* 0x0000008000017945 */ /* 0x000fe20003800200 */
[----:B---3--:R-:W-:-:S13]  /*04f0*/  ISETP.GE.AND P0, PT, R19, R0, PT ;  /* 0x000000001300720c */ /* 0x008fda0003f06270 */
[----:B------:R-:W-:Y:S05]  /*0500*/  @!P0 BRA `(.L_x_10) ;  /* 0x0000000000148947 */ /* 0x000fea0003800000 */
[----:B0-----:R-:W-:-:S06]  /*0510*/  IMAD.WIDE R18, R19, 0x4, R10 ;  /* 0x0000000413127825 */ /* 0x001fcc00078e020a */
[----:B------:R-:W3:Y:S02]  /*0520*/  LDG.E R18, desc[UR4][R18.64] ;  /* 0x0000000412127981 */ /* 0x000ee4000c1e1900 */
[----:B---3--:R-:W-:-:S13]  /*0530*/  ISETP.NE.AND P0, PT, R18, RZ, PT ;  /* 0x000000ff1200720c */ /* 0x008fda0003f05270 */
[----:B------:R3:W-:Y:S04]  /*0540*/  @!P0 STG.E desc[UR4][R2.64], RZ ;  /* 0x000000ff02008986 */ /* 0x0007e8000c101904 */
[----:B------:R3:W5:Y:S02]  /*0550*/  @!P0 LDG.E R9, desc[UR4][R4.64] ;  /* 0x0000000404098981 */ /* 0x000764000c1e1900 */
.L_x_10:
[----:B------:R-:W-:Y:S05]  /*0560*/  BSYNC.RECONVERGENT B1 ;  /* 0x0000000000017941 */ /* 0x000fea0003800200 */
.L_x_9:
[----:B-----5:R-:W-:-:S04]  /*0570*/  IADD3 R17, P0, PT, R9, R8, RZ ;  /* 0x0000000809117210 */ /* 0x020fc80007f1e0ff */
[----:B------:R-:W-:Y:S02]  /*0580*/  LEA.HI.X.SX32 R20, R9, R16, 0x1, P0 ;  /* 0x0000001009147211 */ /* 0x000fe400000f0eff */
[----:B------:R-:W-:-:S04]  /*0590*/  LEA R18, P0, R17, R14, 0x2 ;  /* 0x0000000e11127211 */ /* 0x000fc800078010ff */
[----:B------:R-:W-:-:S06]  /*05a0*/  LEA.HI.X R19, R17, R15, R20, 0x2, P0 ;  /* 0x0000000f11137211 */ /* 0x000fcc00000f1414 */
[----:B------:R-:W4:Y:S01]  /*05b0*/  LDG.E R19, desc[UR4][R18.64+0x100] ;  /* 0x0001000412137981 */ /* 0x000f22000c1e1900 */
[----:B------:R-:W-:Y:S01]  /*05c0*/  BSSY.RECONVERGENT B1, `(.L_x_11) ;  /* 0x0000008000017945 */ /* 0x000fe20003800200 */
[----:B----4-:R-:W-:-:S13]  /*05d0*/  ISETP.GE.AND P0, PT, R19, R0, PT ;  /* 0x000000001300720c */ /* 0x010fda0003f06270 */
[----:B------:R-:W-:Y:S05]  /*05e0*/  @!P0 BRA `(.L_x_12) ;  /* 0x0000000000148947 */ /* 0x000fea0003800000 */
[----:B0-----:R-:W-:-:S06]  /*05f0*/  IMAD.WIDE R18, R19, 0x4, R10 ;  /* 0x0000000413127825 */ /* 0x001fcc00078e020a */
[----:B------:R-:W4:Y:S02]  /*0600*/  LDG.E R18, desc[UR4][R18.64] ;  /* 0x0000000412127981 */ /* 0x000f24000c1e1900 */
[----:B----4-:R-:W-:-:S13]  /*0610*/  ISETP.NE.AND P0, PT, R18, RZ, PT ;  /* 0x000000ff1200720c */ /* 0x010fda0003f05270 */
[----:B------:R4:W-:Y:S04]  /*0620*/  @!P0 STG.E desc[UR4][R2.64], RZ ;  /* 0x000000ff02008986 */ /* 0x0009e8000c101904 */
[----:B------:R4:W5:Y:S02]  /*0630*/  @!P0 LDG.E R9, desc[UR4][R4.64] ;  /* 0x0000000404098981 */ /* 0x000964000c1e1900 */
.L_x_12:
[----:B------:R-:W-:Y:S05]  /*0640*/  BSYNC.RECONVERGENT B1 ;  /* 0x0000000000017941 */ /* 0x000fea0003800200 */
.L_x_11:
[----:B-----5:R-:W-:-:S04]  /*0650*/  IADD3 R17, P0, PT, R9, R8, RZ ;  /* 0x0000000809117210 */ /* 0x020fc80007f1e0ff */
[----:B------:R-:W-:Y:S02]  /*0660*/  LEA.HI.X.SX32 R18, R9, R16, 0x1, P0 ;  /* 0x0000001009127211 */ /* 0x000fe400000f0eff */
[----:B------:R-:W-:-:S04]  /*0670*/  LEA R16, P0, R17, R14, 0x2 ;  /* 0x0000000e11107211 */ /* 0x000fc800078010ff */
[----:B------:R-:W-:-:S06]  /*0680*/  LEA.HI.X R17, R17, R15, R18, 0x2, P0 ;  /* 0x0000000f11117211 */ /* 0x000fcc00000f1412 */
[----:B------:R-:W2:Y:S01]  /*0690*/  LDG.E R17, desc[UR4][R16.64+0x180] ;  /* 0x0001800410117981 */ /* 0x000ea2000c1e1900 */
[----:B------:R-:W-:Y:S01]  /*06a0*/  BSSY.RECONVERGENT B1, `(.L_x_13) ;  /* 0x0000007000017945 */ /* 0x000fe20003800200 */
[----:B--2---:R-:W-:-:S13]  /*06b0*/  ISETP.GE.AND P0, PT, R17, R0, PT ;  /* 0x000000001100720c */ /* 0x004fda0003f06270 */
[----:B------:R-:W-:Y:S05]  /*06c0*/  @!P0 BRA `(.L_x_14) ;  /* 0x0000000000108947 */ /* 0x000fea0003800000 */
[----:B0-----:R-:W-:-:S06]  /*06d0*/  IMAD.WIDE R16, R17, 0x4, R10 ;  /* 0x0000000411107825 */ /* 0x001fcc00078e020a */
[----:B------:R-:W2:Y:S02]  /*06e0*/  LDG.E R16, desc[UR4][R16.64] ;  /* 0x0000000410107981 */ /* 0x000ea4000c1e1900 */
[----:B--2---:R-:W-:-:S13]  /*06f0*/  ISETP.NE.AND P0, PT, R16, RZ, PT ;  /* 0x000000ff1000720c */ /* 0x004fda0003f05270 */
[----:B------:R2:W-:Y:S02]  /*0700*/  @!P0 STG.E desc[UR4][R2.64], RZ ;  /* 0x000000ff02008986 */ /* 0x0005e4000c101904 */
.L_x_14:
[----:B------:R-:W-:Y:S05]  /*0710*/  BSYNC.RECONVERGENT B1 ;  /* 0x0000000000017941 */ /* 0x000fea0003800200 */
.L_x_13:
[----:B------:R-:W-:-:S05]  /*0720*/  VIADD R8, R8, 0x80 ;  /* 0x0000008008087836 */ /* 0x000fca0000000000 */
[----:B------:R-:W-:-:S13]  /*0730*/  ISETP.GE.AND P0, PT, R8, R7, PT ;  /* 0x000000070800720c */ /* 0x000fda0003f06270 */
[----:B------:R-:W-:Y:S05]  /*0740*/  @!P0 BRA `(.L_x_15) ;  /* 0xfffffffc00188947 */ /* 0x000fea000383ffff */
.L_x_1:
[----:B------:R-:W-:Y:S05]  /*0750*/  BSYNC.RECONVERGENT B0 ;  /* 0x0000000000007941 */ /* 0x000fea0003800200 */
.L_x_0:
[----:B------:R-:W-:Y:S01]  /*0760*/  BAR.SYNC.DEFER_BLOCKING 0x0 ;  /* 0x0000000000007b1d */ /* 0x000fe20000010000 */
[----:B------:R-:W-:-:S13]  /*0770*/  ISETP.NE.AND P0, PT, R6, RZ, PT ;  /* 0x000000ff0600720c */ /* 0x000fda0003f05270 */
[----:B------:R-:W-:Y:S05]  /*0780*/  @P0 EXIT ;  /* 0x000000000000094d */ /* 0x000fea0003800000 */
[----:B-1234-:R-:W2:Y:S02]  /*0790*/  LDG.E R2, desc[UR4][R2.64] ;  /* 0x0000000402027981 */ /* 0x01eea4000c1e1900 */
[----:B--2---:R-:W-:-:S13]  /*07a0*/  ISETP.NE.AND P0, PT, R2, 0x1, PT ;  /* 0x000000010200780c */ /* 0x004fda0003f05270 */
[----:B------:R-:W-:Y:S05]  /*07b0*/  @P0 EXIT ;  /* 0x000000000000094d */ /* 0x000fea0003800000 */
[----:B------:R-:W1:Y:S08]  /*07c0*/  LDC.64 R2, c[0x0][0x3a0] ;  /* 0x0000e800ff027b82 */ /* 0x000e700000000a00 */
[----:B------:R-:W2:Y:S01]  /*07d0*/  LDC R5, c[0x0][0x3a8] ;  /* 0x0000ea00ff057b82 */ /* 0x000ea20000000800 */
[----:B-1----:R-:W-:-:S05]  /*07e0*/  IMAD.WIDE R2, R0, 0x4, R2 ;  /* 0x0000000400027825 */ /* 0x002fca00078e0202 */
[----:B--2---:R-:W-:Y:S01]  /*07f0*/  STG.E desc[UR4][R2.64], R5 ;  /* 0x0000000502007986 */ /* 0x004fe2000c101904 */
[----:B------:R-:W-:Y:S05]  /*0800*/  EXIT ;  /* 0x000000000000794d */ /* 0x000fea0003800000 */
.L_x_16:
[----:B------:R-:W-:-:S00]  /*0810*/  BRA `(.L_x_16) ;  /* 0xfffffffc00fc7947 */ /* 0x000fc0000383ffff */
[----:B------:R-:W-:-:S00]  /*0820*/  NOP ;  /* 0x0000000000007918 */ /* 0x000fc00000000000 */
        /* <DEDUP_REMOVED lines=13> */
.L_x_17:


//--------------------- .nv.shared.reserved.0     --------------------------
	.section	.nv.shared.reserved.0,"aw",@nobits
	.weak		__nv_reservedSMEM_offset_0_alias
	.size		__nv_reservedSMEM_offset_0_alias, 0, 64
	.other		__nv_reservedSMEM_offset_0_alias,@"STO_CUDA_RESERVED_SHARED STV_DEFAULT"
__nv_reservedSMEM_offset_0_alias:
	.zero		0
	.zero		64


//--------------------- .nv.constant0._Z12mediumKernelPiS_S_S_S_i --------------------------
	.section	.nv.constant0._Z12mediumKernelPiS_S_S_S_i,"a",@progbits
	.sectionflags	@""
	.align	4
.nv.constant0._Z12mediumKernelPiS_S_S_S_i:
	.zero		940


//--------------------- SYMBOLS --------------------------

	.type		.nv.reservedSmem.offset0,@object
	.size		.nv.reservedSmem.offset0,0x4
